//
// Generated by NVIDIA NVVM Compiler
//
// Compiler Build ID: CL-36424714
// Cuda compilation tools, release 13.0, V13.0.88
// Based on NVVM 20.0.0
//

.version 9.0
.target sm_100
.address_size 64

	// .globl	_Z6mandelPciii

.visible .entry _Z6mandelPciii(
	.param .u64 .ptr .align 1 _Z6mandelPciii_param_0,
	.param .u32 _Z6mandelPciii_param_1,
	.param .u32 _Z6mandelPciii_param_2,
	.param .u32 _Z6mandelPciii_param_3
)
{
	.reg .pred 	%p<7>;
	.reg .b16 	%rs<2>;
	.reg .b32 	%r<20>;
	.reg .b32 	%f<26>;
	.reg .b64 	%rd<5>;
	.reg .b64 	%fd<5>;

	ld.param.u64 	%rd1, [_Z6mandelPciii_param_0];
	ld.param.u32 	%r5, [_Z6mandelPciii_param_1];
	ld.param.u32 	%r6, [_Z6mandelPciii_param_2];
	ld.param.u32 	%r7, [_Z6mandelPciii_param_3];
	mov.u32 	%r8, %ctaid.x;
	mov.u32 	%r9, %ntid.x;
	mov.u32 	%r10, %tid.x;
	mad.lo.s32 	%r1, %r8, %r9, %r10;
	mul.lo.s32 	%r11, %r6, %r5;
	setp.ge.s32 	%p1, %r1, %r11;
	@%p1 bra 	$L__BB0_5;
	setp.lt.s32 	%p2, %r7, 2;
	mov.b32 	%r19, 1;
	@%p2 bra 	$L__BB0_4;
	div.s32 	%r14, %r1, %r6;
	mul.lo.s32 	%r15, %r14, %r6;
	sub.s32 	%r16, %r1, %r15;
	cvt.rn.f32.s32 	%f11, %r16;
	add.f32 	%f12, %f11, %f11;
	cvt.rn.f32.s32 	%f13, %r6;
	div.rn.f32 	%f14, %f12, %f13;
	cvt.f64.f32 	%fd2, %f14;
	add.f64 	%fd1, %fd2, 0dBFF8000000000000;
	cvt.rn.f32.s32 	%f15, %r14;
	add.f32 	%f16, %f15, %f15;
	cvt.rn.f32.s32 	%f17, %r5;
	div.rn.f32 	%f18, %f16, %f17;
	add.f32 	%f1, %f18, 0fBF800000;
	mov.f32 	%f22, 0f00000000;
	mov.b32 	%r19, 1;
	mov.f32 	%f23, %f22;
	mov.f32 	%f24, %f22;
	mov.f32 	%f25, %f22;
$L__BB0_3:
	sub.f32 	%f19, %f23, %f22;
	cvt.f64.f32 	%fd3, %f19;
	add.f64 	%fd4, %fd1, %fd3;
	cvt.rn.f32.f64 	%f6, %fd4;
	mul.f32 	%f20, %f25, %f24;
	fma.rn.f32 	%f24, %f20, 0f40000000, %f1;
	mul.f32 	%f23, %f6, %f6;
	mul.f32 	%f22, %f24, %f24;
	add.f32 	%f21, %f23, %f22;
	setp.lt.f32 	%p3, %f21, 0f40800000;
	add.s32 	%r17, %r19, 1;
	setp.lt.s32 	%p4, %r17, %r7;
	selp.b32 	%r19, %r17, %r19, %p3;
	and.pred  	%p5, %p3, %p4;
	mov.f32 	%f25, %f6;
	@%p5 bra 	$L__BB0_3;
$L__BB0_4:
	setp.eq.s32 	%p6, %r19, %r7;
	selp.b16 	%rs1, 35, 46, %p6;
	cvt.s64.s32 	%rd2, %r1;
	cvta.to.global.u64 	%rd3, %rd1;
	add.s64 	%rd4, %rd3, %rd2;
	st.global.u8 	[%rd4], %rs1;
$L__BB0_5:
	ret;

}


// ===== COMPILED SASS (sm_100) =====

	.target	sm_100

	.elftype	@"ET_EXEC"


//--------------------- .note.nv.tkinfo           --------------------------
	.section	.note.nv.tkinfo,"",@"SHT_NOTE"
	.sectionflags	@"SHF_NOTE_NV_TKINFO"
	.tkinfo
        /*0018*/ 	.word	0x00000002
        /*0030*/ 	.string	""
        /*0030*/ 	.string	"ptxas"
        /*0030*/ 	.string	"Cuda compilation tools, release 13.0, V13.0.88"
        /*0030*/ 	.string	"Build cuda_13.0.r13.0/compiler.36424714_0"
        /*0030*/ 	.string	"-arch sm_100 -m 64 "



//--------------------- .note.nv.cuinfo           --------------------------
	.section	.note.nv.cuinfo,"",@"SHT_NOTE"
	.sectionflags	@"SHF_NOTE_NV_CUINFO"
        /*0018*/ 	.short	0x0002
        /*001a*/ 	.short	0x0064
        /*001c*/ 	.short	0x0082
	.zero		2


//--------------------- .nv.info                  --------------------------
	.section	.nv.info,"",@"SHT_CUDA_INFO"
	.align	4


	//----- nvinfo : EIATTR_REGCOUNT
	.align		4
        /*0000*/ 	.byte	0x04, 0x2f
        /*0002*/ 	.short	(.L_1 - .L_0)
	.align		4
.L_0:
        /*0004*/ 	.word	index@(_Z6mandelPciii)
        /*0008*/ 	.word	0x00000011


	//----- nvinfo : EIATTR_FRAME_SIZE
	.align		4
.L_1:
        /*000c*/ 	.byte	0x04, 0x11
        /*000e*/ 	.short	(.L_3 - .L_2)
	.align		4
.L_2:
        /*0010*/ 	.word	index@($__internal_0_$__cuda_sm3x_div_rn_noftz_f32_slowpath)
        /*0014*/ 	.word	0x00000000


	//----- nvinfo : EIATTR_FRAME_SIZE
	.align		4
.L_3:
        /*0018*/ 	.byte	0x04, 0x11
        /*001a*/ 	.short	(.L_5 - .L_4)
	.align		4
.L_4:
        /*001c*/ 	.word	index@(_Z6mandelPciii)
        /*0020*/ 	.word	0x00000000


	//----- nvinfo : EIATTR_MIN_STACK_SIZE
	.align		4
.L_5:
        /*0024*/ 	.byte	0x04, 0x12
        /*0026*/ 	.short	(.L_7 - .L_6)
	.align		4
.L_6:
        /*0028*/ 	.word	index@(_Z6mandelPciii)
        /*002c*/ 	.word	0x00000000
.L_7:


//--------------------- .nv.compat                --------------------------
	.section	.nv.compat,"",@"SHT_CUDA_COMPAT_INFO"
	.align	4
        /*0000*/ 	.byte	0x02, 0x09, 0x00, 0x00, 0x02, 0x02, 0x01, 0x00, 0x02, 0x05, 0x05, 0x00, 0x03, 0x07, 0x01, 0x01
        /*0010*/ 	.byte	0x02, 0x03, 0x00, 0x00, 0x02, 0x06, 0x01, 0x00, 0x04, 0x0b, 0x08, 0x00, 0x01, 0x00, 0x00, 0x00
        /*0020*/ 	.byte	0x00, 0x00, 0x00, 0x00


//--------------------- .nv.info._Z6mandelPciii   --------------------------
	.section	.nv.info._Z6mandelPciii,"",@"SHT_CUDA_INFO"
	.sectionflags	@""
	.align	4


	//----- nvinfo : EIATTR_CUDA_API_VERSION
	.align		4
        /*0000*/ 	.byte	0x04, 0x37
        /*0002*/ 	.short	(.L_9 - .L_8)
.L_8:
        /*0004*/ 	.word	0x00000082


	//----- nvinfo : EIATTR_KPARAM_INFO
	.align		4
.L_9:
        /*0008*/ 	.byte	0x04, 0x17
        /*000a*/ 	.short	(.L_11 - .L_10)
.L_10:
        /*000c*/ 	.word	0x00000000
        /*0010*/ 	.short	0x0003
        /*0012*/ 	.short	0x0010
        /*0014*/ 	.byte	0x00, 0xf0, 0x11, 0x00


	//----- nvinfo : EIATTR_KPARAM_INFO
	.align		4
.L_11:
        /*0018*/ 	.byte	0x04, 0x17
        /*001a*/ 	.short	(.L_13 - .L_12)
.L_12:
        /*001c*/ 	.word	0x00000000
        /*0020*/ 	.short	0x0002
        /*0022*/ 	.short	0x000c
        /*0024*/ 	.byte	0x00, 0xf0, 0x11, 0x00


	//----- nvinfo : EIATTR_KPARAM_INFO
	.align		4
.L_13:
        /*0028*/ 	.byte	0x04, 0x17
        /*002a*/ 	.short	(.L_15 - .L_14)
.L_14:
        /*002c*/ 	.word	0x00000000
        /*0030*/ 	.short	0x0001
        /*0032*/ 	.short	0x0008
        /*0034*/ 	.byte	0x00, 0xf0, 0x11, 0x00


	//----- nvinfo : EIATTR_KPARAM_INFO
	.align		4
.L_15:
        /*0038*/ 	.byte	0x04, 0x17
        /*003a*/ 	.short	(.L_17 - .L_16)
.L_16:
        /*003c*/ 	.word	0x00000000
        /*0040*/ 	.short	0x0000
        /*0042*/ 	.short	0x0000
        /*0044*/ 	.byte	0x00, 0xf5, 0x21, 0x00


	//----- nvinfo : EIATTR_SPARSE_MMA_MASK
	.align		4
.L_17:
        /*0048*/ 	.byte	0x03, 0x50
        /*004a*/ 	.short	0x0000


	//----- nvinfo : EIATTR_MAXREG_COUNT
	.align		4
        /*004c*/ 	.byte	0x03, 0x1b
        /*004e*/ 	.short	0x00ff


	//----- nvinfo : EIATTR_MERCURY_ISA_VERSION
	.align		4
        /*0050*/ 	.byte	0x03, 0x5f
        /*0052*/ 	.short	0x0101


	//----- nvinfo : EIATTR_VRC_CTA_INIT_COUNT
	.align		4
        /*0054*/ 	.byte	0x02, 0x4a
	.zero		1
	.zero		1


	//----- nvinfo : EIATTR_EXIT_INSTR_OFFSETS
	.align		4
        /*0058*/ 	.byte	0x04, 0x1c
        /*005a*/ 	.short	(.L_19 - .L_18)


	//   ....[0]....
.L_18:
        /*005c*/ 	.word	0x00000080


	//   ....[1]....
        /*0060*/ 	.word	0x000006b0


	//----- nvinfo : EIATTR_CRS_STACK_SIZE
	.align		4
.L_19:
        /*0064*/ 	.byte	0x04, 0x1e
        /*0066*/ 	.short	(.L_21 - .L_20)
.L_20:
        /*0068*/ 	.word	0x00000000


	//----- nvinfo : EIATTR_CBANK_PARAM_SIZE
	.align		4
.L_21:
        /*006c*/ 	.byte	0x03, 0x19
        /*006e*/ 	.short	0x0014


	//----- nvinfo : EIATTR_PARAM_CBANK
	.align		4
        /*0070*/ 	.byte	0x04, 0x0a
        /*0072*/ 	.short	(.L_23 - .L_22)
	.align		4
.L_22:
        /*0074*/ 	.word	index@(.nv.constant0._Z6mandelPciii)
        /*0078*/ 	.short	0x0380
        /*007a*/ 	.short	0x0014


	//----- nvinfo : EIATTR_SW_WAR
	.align		4
.L_23:
        /*007c*/ 	.byte	0x04, 0x36
        /*007e*/ 	.short	(.L_25 - .L_24)
.L_24:
        /*0080*/ 	.word	0x00000008
.L_25:


//--------------------- .nv.callgraph             --------------------------
	.section	.nv.callgraph,"",@"SHT_CUDA_CALLGRAPH"
	.align	4
	.sectionentsize	8
	.align		4
        /*0000*/ 	.word	0x00000000
	.align		4
        /*0004*/ 	.word	0xffffffff
	.align		4
        /*0008*/ 	.word	0x00000000
	.align		4
        /*000c*/ 	.word	0xfffffffe
	.align		4
        /*0010*/ 	.word	0x00000000
	.align		4
        /*0014*/ 	.word	0xfffffffd
	.align		4
        /*0018*/ 	.word	0x00000000
	.align		4
        /*001c*/ 	.word	0xfffffffc


//--------------------- .text._Z6mandelPciii      --------------------------
	.section	.text._Z6mandelPciii,"ax",@progbits
	.align	128
        .global         _Z6mandelPciii
        .type           _Z6mandelPciii,@function
        .size           _Z6mandelPciii,(.L_x_18 - _Z6mandelPciii)
        .other          _Z6mandelPciii,@"STO_CUDA_ENTRY STV_DEFAULT"
_Z6mandelPciii:
.text._Z6mandelPciii:
[----:B------:R-:W-:Y:S01]  /*0000*/  LDC R1, c[0x0][0x37c] ;  /* 0x0000df00ff017b82 */ /* 0x000fe20000000800 */
[----:B------:R-:W0:Y:S07]  /*0010*/  S2R R3, SR_TID.X ;  /* 0x0000000000037919 */ /* 0x000e2e0000002100 */
[----:B------:R-:W0:Y:S08]  /*0020*/  S2UR UR4, SR_CTAID.X ;  /* 0x00000000000479c3 */ /* 0x000e300000002500 */
[----:B------:R-:W0:Y:S08]  /*0030*/  LDC R2, c[0x0][0x360] ;  /* 0x0000d800ff027b82 */ /* 0x000e300000000800 */
[----:B------:R-:W1:Y:S01]  /*0040*/  LDC.64 R4, c[0x0][0x388] ;  /* 0x0000e200ff047b82 */ /* 0x000e620000000a00 */
[----:B0-----:R-:W-:-:S02]  /*0050*/  IMAD R2, R2, UR4, R3 ;  /* 0x0000000402027c24 */ /* 0x001fc4000f8e0203 */
[----:B-1----:R-:W-:-:S05]  /*0060*/  IMAD R3, R5, R4, RZ ;  /* 0x0000000405037224 */ /* 0x002fca00078e02ff */
[----:B------:R-:W-:-:S13]  /*0070*/  ISETP.GE.AND P0, PT, R2, R3, PT ;  /* 0x000000030200720c */ /* 0x000fda0003f06270 */
[----:B------:R-:W-:Y:S05]  /*0080*/  @P0 EXIT ;  /* 0x000000000000094d */ /* 0x000fea0003800000 */
[----:B------:R-:W0:Y:S01]  /*0090*/  LDCU UR6, c[0x0][0x390] ;  /* 0x00007200ff0677ac */ /* 0x000e220008000800 */
[----:B------:R-:W-:Y:S01]  /*00a0*/  IMAD.MOV.U32 R0, RZ, RZ, 0x1 ;  /* 0x00000001ff007424 */ /* 0x000fe200078e00ff */
[----:B------:R-:W1:Y:S01]  /*00b0*/  LDCU.64 UR4, c[0x0][0x358] ;  /* 0x00006b00ff0477ac */ /* 0x000e620008000a00 */
[----:B0-----:R-:W-:-:S05]  /*00c0*/  IMAD.U32 R12, RZ, RZ, UR6 ;  /* 0x00000006ff0c7e24 */ /* 0x001fca000f8e00ff */
[----:B------:R-:W-:-:S13]  /*00d0*/  ISETP.GE.AND P0, PT, R12, 0x2, PT ;  /* 0x000000020c00780c */ /* 0x000fda0003f06270 */
[----:B-1----:R-:W-:Y:S05]  /*00e0*/  @!P0 BRA `(.L_x_0) ;  /* 0x0000000400548947 */ /* 0x002fea0003800000 */
[----:B------:R-:W-:Y:S01]  /*00f0*/  IABS R3, R5 ;  /* 0x0000000500037213 */ /* 0x000fe20000000000 */
[----:B------:R-:W-:Y:S01]  /*0100*/  BSSY.RECONVERGENT B0, `(.L_x_1) ;  /* 0x0000027000007945 */ /* 0x000fe20003800200 */
[----:B------:R-:W-:Y:S02]  /*0110*/  IABS R8, R2 ;  /* 0x0000000200087213 */ /* 0x000fe40000000000 */
[----:B------:R-:W0:Y:S08]  /*0120*/  I2F.RP R0, R3 ;  /* 0x0000000300007306 */ /* 0x000e300000209400 */
[----:B0-----:R-:W0:Y:S02]  /*0130*/  MUFU.RCP R0, R0 ;  /* 0x0000000000007308 */ /* 0x001e240000001000 */
[----:B0-----:R-:W-:-:S06]  /*0140*/  VIADD R6, R0, 0xffffffe ;  /* 0x0ffffffe00067836 */ /* 0x001fcc0000000000 */
[----:B------:R0:W1:Y:S02]  /*0150*/  F2I.FTZ.U32.TRUNC.NTZ R7, R6 ;  /* 0x0000000600077305 */ /* 0x000064000021f000 */
[----:B0-----:R-:W-:Y:S02]  /*0160*/  IMAD.MOV.U32 R6, RZ, RZ, RZ ;  /* 0x000000ffff067224 */ /* 0x001fe400078e00ff */
[----:B-1----:R-:W-:-:S04]  /*0170*/  IMAD.MOV R4, RZ, RZ, -R7 ;  /* 0x000000ffff047224 */ /* 0x002fc800078e0a07 */
[----:B------:R-:W-:-:S04]  /*0180*/  IMAD R9, R4, R3, RZ ;  /* 0x0000000304097224 */ /* 0x000fc800078e02ff */
[----:B------:R-:W-:-:S06]  /*0190*/  IMAD.HI.U32 R7, R7, R9, R6 ;  /* 0x0000000907077227 */ /* 0x000fcc00078e0006 */
[----:B------:R-:W-:-:S04]  /*01a0*/  IMAD.HI.U32 R4, R7, R8, RZ ;  /* 0x0000000807047227 */ /* 0x000fc800078e00ff */
[----:B------:R-:W-:-:S04]  /*01b0*/  IMAD.MOV R0, RZ, RZ, -R4 ;  /* 0x000000ffff007224 */ /* 0x000fc800078e0a04 */
[----:B------:R-:W-:-:S05]  /*01c0*/  IMAD R0, R3, R0, R8 ;  /* 0x0000000003007224 */ /* 0x000fca00078e0208 */
[----:B------:R-:W-:-:S13]  /*01d0*/  ISETP.GT.U32.AND P2, PT, R3, R0, PT ;  /* 0x000000000300720c */ /* 0x000fda0003f44070 */
[----:B------:R-:W-:Y:S02]  /*01e0*/  @!P2 IMAD.IADD R0, R0, 0x1, -R3 ;  /* 0x000000010000a824 */ /* 0x000fe400078e0a03 */
[----:B------:R-:W-:Y:S01]  /*01f0*/  @!P2 VIADD R4, R4, 0x1 ;  /* 0x000000010404a836 */ /* 0x000fe20000000000 */
[----:B------:R-:W-:Y:S02]  /*0200*/  ISETP.NE.AND P2, PT, R5, RZ, PT ;  /* 0x000000ff0500720c */ /* 0x000fe40003f45270 */
[----:B------:R-:W-:Y:S02]  /*0210*/  ISETP.GE.U32.AND P0, PT, R0, R3, PT ;  /* 0x000000030000720c */ /* 0x000fe40003f06070 */
[-C--:B------:R-:W-:Y:S02]  /*0220*/  LOP3.LUT R0, R2, R5.reuse, RZ, 0x3c, !PT ;  /* 0x0000000502007212 */ /* 0x080fe400078e3cff */
[----:B------:R-:W-:Y:S02]  /*0230*/  I2FP.F32.S32 R3, R5 ;  /* 0x0000000500037245 */ /* 0x000fe40000201400 */
[----:B------:R-:W-:-:S02]  /*0240*/  ISETP.GE.AND P1, PT, R0, RZ, PT ;  /* 0x000000ff0000720c */ /* 0x000fc40003f26270 */
[----:B------:R-:W0:Y:S05]  /*0250*/  MUFU.RCP R6, R3 ;  /* 0x0000000300067308 */ /* 0x000e2a0000001000 */
[----:B------:R-:W-:-:S06]  /*0260*/  @P0 VIADD R4, R4, 0x1 ;  /* 0x0000000104040836 */ /* 0x000fcc0000000000 */
[----:B------:R-:W-:Y:S01]  /*0270*/  @!P1 IMAD.MOV R4, RZ, RZ, -R4 ;  /* 0x000000ffff049224 */ /* 0x000fe200078e0a04 */
[----:B------:R-:W-:-:S05]  /*0280*/  @!P2 LOP3.LUT R4, RZ, R5, RZ, 0x33, !PT ;  /* 0x00000005ff04a212 */ /* 0x000fca00078e33ff */
[----:B------:R-:W-:Y:S02]  /*0290*/  IMAD.MOV R0, RZ, RZ, -R4 ;  /* 0x000000ffff007224 */ /* 0x000fe400078e0a04 */
[----:B0-----:R-:W-:Y:S02]  /*02a0*/  FFMA R7, -R3, R6, 1 ;  /* 0x3f80000003077423 */ /* 0x001fe40000000106 */
[----:B------:R-:W-:Y:S02]  /*02b0*/  IMAD R5, R5, R0, R2 ;  /* 0x0000000005057224 */ /* 0x000fe400078e0202 */
[----:B------:R-:W-:-:S03]  /*02c0*/  FFMA R7, R6, R7, R6 ;  /* 0x0000000706077223 */ /* 0x000fc60000000006 */
[----:B------:R-:W-:-:S05]  /*02d0*/  I2FP.F32.S32 R5, R5 ;  /* 0x0000000500057245 */ /* 0x000fca0000201400 */
[----:B------:R-:W-:-:S04]  /*02e0*/  FADD R0, R5, R5 ;  /* 0x0000000505007221 */ /* 0x000fc80000000000 */
[----:B------:R-:W0:Y:S01]  /*02f0*/  FCHK P0, R0, R3 ;  /* 0x0000000300007302 */ /* 0x000e220000000000 */
[----:B------:R-:W-:-:S04]  /*0300*/  FFMA R6, R0, R7, RZ ;  /* 0x0000000700067223 */ /* 0x000fc800000000ff */
[----:B------:R-:W-:-:S04]  /*0310*/  FFMA R5, -R3, R6, R0 ;  /* 0x0000000603057223 */ /* 0x000fc80000000100 */
[----:B------:R-:W-:Y:S01]  /*0320*/  FFMA R6, R7, R5, R6 ;  /* 0x0000000507067223 */ /* 0x000fe20000000006 */
[----:B0-----:R-:W-:Y:S06]  /*0330*/  @!P0 BRA `(.L_x_2) ;  /* 0x00000000000c8947 */ /* 0x001fec0003800000 */
[----:B------:R-:W-:-:S07]  /*0340*/  MOV R6, 0x360 ;  /* 0x0000036000067802 */ /* 0x000fce0000000f00 */
[----:B------:R-:W-:Y:S05]  /*0350*/  CALL.REL.NOINC `($__internal_0_$__cuda_sm3x_div_rn_noftz_f32_slowpath) ;  /* 0x0000000000d87944 */ /* 0x000fea0003c00000 */
[----:B------:R-:W-:-:S07]  /*0360*/  IMAD.MOV.U32 R6, RZ, RZ, R0 ;  /* 0x000000ffff067224 */ /* 0x000fce00078e0000 */
.L_x_2:
[----:B------:R-:W-:Y:S05]  /*0370*/  BSYNC.RECONVERGENT B0 ;  /* 0x0000000000007941 */ /* 0x000fea0003800200 */
.L_x_1:
[----:B------:R-:W0:Y:S01]  /*0380*/  LDCU UR6, c[0x0][0x388] ;  /* 0x00007100ff0677ac */ /* 0x000e220008000800 */
[----:B------:R-:W-:Y:S01]  /*0390*/  I2FP.F32.S32 R0, R4 ;  /* 0x0000000400007245 */ /* 0x000fe20000201400 */
[----:B------:R-:W1:Y:S01]  /*03a0*/  F2F.F64.F32 R6, R6 ;  /* 0x0000000600067310 */ /* 0x000e620000201800 */
[----:B------:R-:W-:Y:S03]  /*03b0*/  BSSY.RECONVERGENT B0, `(.L_x_3) ;  /* 0x000000f000007945 */ /* 0x000fe60003800200 */
[----:B------:R-:W-:Y:S01]  /*03c0*/  FADD R0, R0, R0 ;  /* 0x0000000000007221 */ /* 0x000fe20000000000 */
[----:B0-----:R-:W-:-:S04]  /*03d0*/  I2FP.F32.S32 R3, UR6 ;  /* 0x0000000600037c45 */ /* 0x001fc80008201400 */
[----:B------:R-:W0:Y:S08]  /*03e0*/  MUFU.RCP R8, R3 ;  /* 0x0000000300087308 */ /* 0x000e300000001000 */
[----:B------:R-:W2:Y:S01]  /*03f0*/  FCHK P0, R0, R3 ;  /* 0x0000000300007302 */ /* 0x000ea20000000000 */
[----:B0-----:R-:W-:-:S04]  /*0400*/  FFMA R5, -R3, R8, 1 ;  /* 0x3f80000003057423 */ /* 0x001fc80000000108 */
[----:B------:R-:W-:Y:S01]  /*0410*/  FFMA R9, R8, R5, R8 ;  /* 0x0000000508097223 */ /* 0x000fe20000000008 */
[----:B-1----:R-:W-:-:S03]  /*0420*/  DADD R4, R6, -1.5 ;  /* 0xbff8000006047429 */ /* 0x002fc60000000000 */
[----:B------:R-:W-:-:S04]  /*0430*/  FFMA R8, R0, R9, RZ ;  /* 0x0000000900087223 */ /* 0x000fc800000000ff */
[----:B------:R-:W-:-:S04]  /*0440*/  FFMA R7, -R3, R8, R0 ;  /* 0x0000000803077223 */ /* 0x000fc80000000100 */
[----:B------:R-:W-:Y:S01]  /*0450*/  FFMA R7, R9, R7, R8 ;  /* 0x0000000709077223 */ /* 0x000fe20000000008 */
[----:B--2---:R-:W-:Y:S06]  /*0460*/  @!P0 BRA `(.L_x_4) ;  /* 0x00000000000c8947 */ /* 0x004fec0003800000 */
[----:B------:R-:W-:-:S07]  /*0470*/  MOV R6, 0x490 ;  /* 0x0000049000067802 */ /* 0x000fce0000000f00 */
[----:B------:R-:W-:Y:S05]  /*0480*/  CALL.REL.NOINC `($__internal_0_$__cuda_sm3x_div_rn_noftz_f32_slowpath) ;  /* 0x00000000008c7944 */ /* 0x000fea0003c00000 */
[----:B------:R-:W-:-:S07]  /*0490*/  MOV R7, R0 ;  /* 0x0000000000077202 */ /* 0x000fce0000000f00 */
.L_x_4:
[----:B------:R-:W-:Y:S05]  /*04a0*/  BSYNC.RECONVERGENT B0 ;  /* 0x0000000000007941 */ /* 0x000fea0003800200 */
.L_x_3:
[----:B------:R-:W-:Y:S01]  /*04b0*/  BSSY.RECONVERGENT B0, `(.L_x_0) ;  /* 0x0000018000007945 */ /* 0x000fe20003800200 */
[----:B------:R-:W-:Y:S01]  /*04c0*/  FADD R14, R7, -1 ;  /* 0xbf800000070e7421 */ /* 0x000fe20000000000 */
[----:B------:R-:W-:Y:S01]  /*04d0*/  IMAD.MOV.U32 R3, RZ, RZ, RZ ;  /* 0x000000ffff037224 */ /* 0x000fe200078e00ff */
[----:B------:R-:W-:Y:S01]  /*04e0*/  CS2R R8, SRZ ;  /* 0x0000000000087805 */ /* 0x000fe2000001ff00 */
[----:B------:R-:W-:Y:S01]  /*04f0*/  IMAD.MOV.U32 R0, RZ, RZ, 0x1 ;  /* 0x00000001ff007424 */ /* 0x000fe200078e00ff */
[----:B------:R-:W0:Y:S01]  /*0500*/  LDCU UR8, c[0x0][0x390] ;  /* 0x00007200ff0877ac */ /* 0x000e220008000800 */
[----:B------:R-:W-:-:S07]  /*0510*/  IMAD.MOV.U32 R10, RZ, RZ, RZ ;  /* 0x000000ffff0a7224 */ /* 0x000fce00078e00ff */
.L_x_5:
[----:B------:R-:W-:Y:S01]  /*0520*/  FADD R11, R8, -R3 ;  /* 0x80000003080b7221 */ /* 0x000fe20000000000 */
[----:B------:R-:W-:Y:S01]  /*0530*/  FMUL R9, R10, R9 ;  /* 0x000000090a097220 */ /* 0x000fe20000400000 */
[----:B------:R-:W-:Y:S02]  /*0540*/  VIADD R13, R0, 0x1 ;  /* 0x00000001000d7836 */ /* 0x000fe40000000000 */
[----:B------:R-:W1:Y:S01]  /*0550*/  F2F.F64.F32 R6, R11 ;  /* 0x0000000b00067310 */ /* 0x000e620000201800 */
[----:B------:R-:W-:Y:S01]  /*0560*/  FFMA R9, R9, 2, R14 ;  /* 0x4000000009097823 */ /* 0x000fe2000000000e */
[----:B0-----:R-:W-:-:S03]  /*0570*/  IMAD.U32 R12, RZ, RZ, UR8 ;  /* 0x00000008ff0c7e24 */ /* 0x001fc6000f8e00ff */
[----:B------:R-:W-:Y:S02]  /*0580*/  FMUL R3, R9, R9 ;  /* 0x0000000909037220 */ /* 0x000fe40000400000 */
[----:B------:R-:W-:Y:S01]  /*0590*/  ISETP.GE.AND P1, PT, R13, R12, PT ;  /* 0x0000000c0d00720c */ /* 0x000fe20003f26270 */
[----:B-1----:R-:W-:-:S10]  /*05a0*/  DADD R6, R4, R6 ;  /* 0x0000000004067229 */ /* 0x002fd40000000006 */
[----:B------:R-:W0:Y:S02]  /*05b0*/  F2F.F32.F64 R6, R6 ;  /* 0x0000000600067310 */ /* 0x000e240000301000 */
[----:B0-----:R-:W-:-:S04]  /*05c0*/  FMUL R8, R6, R6 ;  /* 0x0000000606087220 */ /* 0x001fc80000400000 */
[----:B------:R-:W-:-:S05]  /*05d0*/  FADD R10, R8, R3 ;  /* 0x00000003080a7221 */ /* 0x000fca0000000000 */
[C---:B------:R-:W-:Y:S02]  /*05e0*/  FSETP.LT.AND P2, PT, R10.reuse, 4, PT ;  /* 0x408000000a00780b */ /* 0x040fe40003f41000 */
[----:B------:R-:W-:Y:S01]  /*05f0*/  FSETP.GEU.AND P0, PT, R10, 4, PT ;  /* 0x408000000a00780b */ /* 0x000fe20003f0e000 */
[----:B------:R-:W-:-:S03]  /*0600*/  IMAD.MOV.U32 R10, RZ, RZ, R6 ;  /* 0x000000ffff0a7224 */ /* 0x000fc600078e0006 */
[----:B------:R-:W-:-:S07]  /*0610*/  SEL R0, R13, R0, !P0 ;  /* 0x000000000d007207 */ /* 0x000fce0004000000 */
[----:B------:R-:W-:Y:S05]  /*0620*/  @!P1 BRA P2, `(.L_x_5) ;  /* 0xfffffffc00bc9947 */ /* 0x000fea000103ffff */
[----:B------:R-:W-:Y:S05]  /*0630*/  BSYNC.RECONVERGENT B0 ;  /* 0x0000000000007941 */ /* 0x000fea0003800200 */
.L_x_0:
[----:B------:R-:W0:Y:S01]  /*0640*/  LDCU.64 UR6, c[0x0][0x380] ;  /* 0x00007000ff0677ac */ /* 0x000e220008000a00 */
[----:B------:R-:W-:Y:S01]  /*0650*/  IMAD.MOV.U32 R3, RZ, RZ, 0x23 ;  /* 0x00000023ff037424 */ /* 0x000fe200078e00ff */
[----:B------:R-:W-:-:S04]  /*0660*/  ISETP.NE.AND P0, PT, R0, R12, PT ;  /* 0x0000000c0000720c */ /* 0x000fc80003f05270 */
[----:B------:R-:W-:Y:S02]  /*0670*/  SEL R3, R3, 0x2e, !P0 ;  /* 0x0000002e03037807 */ /* 0x000fe40004000000 */
[----:B0-----:R-:W-:-:S04]  /*0680*/  IADD3 R4, P1, PT, R2, UR6, RZ ;  /* 0x0000000602047c10 */ /* 0x001fc8000ff3e0ff */
[----:B------:R-:W-:-:S05]  /*0690*/  LEA.HI.X.SX32 R5, R2, UR7, 0x1, P1 ;  /* 0x0000000702057c11 */ /* 0x000fca00088f0eff */
[----:B------:R-:W-:Y:S01]  /*06a0*/  STG.E.U8 desc[UR4][R4.64], R3 ;  /* 0x0000000304007986 */ /* 0x000fe2000c101104 */
[----:B------:R-:W-:Y:S05]  /*06b0*/  EXIT ;  /* 0x000000000000794d */ /* 0x000fea0003800000 */
        .weak           $__internal_0_$__cuda_sm3x_div_rn_noftz_f32_slowpath
        .type           $__internal_0_$__cuda_sm3x_div_rn_noftz_f32_slowpath,@function
        .size           $__internal_0_$__cuda_sm3x_div_rn_noftz_f32_slowpath,(.L_x_18 - $__internal_0_$__cuda_sm3x_div_rn_noftz_f32_slowpath)
$__internal_0_$__cuda_sm3x_div_rn_noftz_f32_slowpath:
[----:B------:R-:W-:Y:S01]  /*06c0*/  SHF.R.U32.HI R8, RZ, 0x17, R3 ;  /* 0x00000017ff087819 */ /* 0x000fe20000011603 */
[----:B------:R-:W-:Y:S01]  /*06d0*/  BSSY.RECONVERGENT B1, `(.L_x_6) ;  /* 0x0000062000017945 */ /* 0x000fe20003800200 */
[----:B------:R-:W-:Y:S02]  /*06e0*/  SHF.R.U32.HI R7, RZ, 0x17, R0 ;  /* 0x00000017ff077819 */ /* 0x000fe40000011600 */
[----:B------:R-:W-:Y:S02]  /*06f0*/  LOP3.LUT R12, R8, 0xff, RZ, 0xc0, !PT ;  /* 0x000000ff080c7812 */ /* 0x000fe400078ec0ff */
[----:B------:R-:W-:-:S03]  /*0700*/  LOP3.LUT R10, R7, 0xff, RZ, 0xc0, !PT ;  /* 0x000000ff070a7812 */ /* 0x000fc600078ec0ff */
[----:B------:R-:W-:Y:S01]  /*0710*/  VIADD R9, R12, 0xffffffff ;  /* 0xffffffff0c097836 */ /* 0x000fe20000000000 */
[----:B------:R-:W-:-:S04]  /*0720*/  IADD3 R8, PT, PT, R10, -0x1, RZ ;  /* 0xffffffff0a087810 */ /* 0x000fc80007ffe0ff */
[----:B------:R-:W-:-:S04]  /*0730*/  ISETP.GT.U32.AND P0, PT, R9, 0xfd, PT ;  /* 0x000000fd0900780c */ /* 0x000fc80003f04070 */
[----:B------:R-:W-:-:S13]  /*0740*/  ISETP.GT.U32.OR P0, PT, R8, 0xfd, P0 ;  /* 0x000000fd0800780c */ /* 0x000fda0000704470 */
[----:B------:R-:W-:Y:S01]  /*0750*/  @!P0 IMAD.MOV.U32 R7, RZ, RZ, RZ ;  /* 0x000000ffff078224 */ /* 0x000fe200078e00ff */
[----:B------:R-:W-:Y:S06]  /*0760*/  @!P0 BRA `(.L_x_7) ;  /* 0x00000000005c8947 */ /* 0x000fec0003800000 */
[----:B------:R-:W-:Y:S02]  /*0770*/  FSETP.GTU.FTZ.AND P0, PT, |R0|, +INF , PT ;  /* 0x7f8000000000780b */ /* 0x000fe40003f1c200 */
[----:B------:R-:W-:-:S04]  /*0780*/  FSETP.GTU.FTZ.AND P1, PT, |R3|, +INF , PT ;  /* 0x7f8000000300780b */ /* 0x000fc80003f3c200 */
[----:B------:R-:W-:-:S13]  /*0790*/  PLOP3.LUT P0, PT, P0, P1, PT, 0xf8, 0x8f ;  /* 0x00000000008f781c */ /* 0x000fda0000703f70 */
[----:B------:R-:W-:Y:S05]  /*07a0*/  @P0 BRA `(.L_x_8) ;  /* 0x00000004004c0947 */ /* 0x000fea0003800000 */
[----:B------:R-:W-:-:S13]  /*07b0*/  LOP3.LUT P0, RZ, R3, 0x7fffffff, R0, 0xc8, !PT ;  /* 0x7fffffff03ff7812 */ /* 0x000fda000780c800 */
[----:B------:R-:W-:Y:S05]  /*07c0*/  @!P0 BRA `(.L_x_9) ;  /* 0x00000004003c8947 */ /* 0x000fea0003800000 */
[C---:B------:R-:W-:Y:S02]  /*07d0*/  FSETP.NEU.FTZ.AND P2, PT, |R0|.reuse, +INF , PT ;  /* 0x7f8000000000780b */ /* 0x040fe40003f5d200 */
[----:B------:R-:W-:Y:S02]  /*07e0*/  FSETP.NEU.FTZ.AND P1, PT, |R3|, +INF , PT ;  /* 0x7f8000000300780b */ /* 0x000fe40003f3d200 */
[----:B------:R-:W-:-:S11]  /*07f0*/  FSETP.NEU.FTZ.AND P0, PT, |R0|, +INF , PT ;  /* 0x7f8000000000780b */ /* 0x000fd60003f1d200 */
[----:B------:R-:W-:Y:S05]  /*0800*/  @!P1 BRA !P2, `(.L_x_9) ;  /* 0x00000004002c9947 */ /* 0x000fea0005000000 */
[----:B------:R-:W-:-:S04]  /*0810*/  LOP3.LUT P2, RZ, R0, 0x7fffffff, RZ, 0xc0, !PT ;  /* 0x7fffffff00ff7812 */ /* 0x000fc8000784c0ff */
[----:B------:R-:W-:-:S13]  /*0820*/  PLOP3.LUT P1, PT, P1, P2, PT, 0x2f, 0xf2 ;  /* 0x0000000000f2781c */ /* 0x000fda0000f24577 */
[----:B------:R-:W-:Y:S05]  /*0830*/  @P1 BRA `(.L_x_10) ;  /* 0x0000000400181947 */ /* 0x000fea0003800000 */
[----:B------:R-:W-:-:S04]  /*0840*/  LOP3.LUT P1, RZ, R3, 0x7fffffff, RZ, 0xc0, !PT ;  /* 0x7fffffff03ff7812 */ /* 0x000fc8000782c0ff */
[----:B------:R-:W-:-:S13]  /*0850*/  PLOP3.LUT P0, PT, P0, P1, PT, 0x2f, 0xf2 ;  /* 0x0000000000f2781c */ /* 0x000fda0000702577 */
[----:B------:R-:W-:Y:S05]  /*0860*/  @P0 BRA `(.L_x_11) ;  /* 0x0000000400000947 */ /* 0x000fea0003800000 */
[----:B------:R-:W-:Y:S02]  /*0870*/  ISETP.GE.AND P0, PT, R8, RZ, PT ;  /* 0x000000ff0800720c */ /* 0x000fe40003f06270 */
[----:B------:R-:W-:-:S11]  /*0880*/  ISETP.GE.AND P1, PT, R9, RZ, PT ;  /* 0x000000ff0900720c */ /* 0x000fd60003f26270 */
[----:B------:R-:W-:Y:S02]  /*0890*/  @P0 IMAD.MOV.U32 R7, RZ, RZ, RZ ;  /* 0x000000ffff070224 */ /* 0x000fe400078e00ff */
[----:B------:R-:W-:Y:S01]  /*08a0*/  @!P0 FFMA R0, R0, 1.84467440737095516160e+19, RZ ;  /* 0x5f80000000008823 */ /* 0x000fe200000000ff */
[----:B------:R-:W-:Y:S02]  /*08b0*/  @!P0 IMAD.MOV.U32 R7, RZ, RZ, -0x40 ;  /* 0xffffffc0ff078424 */ /* 0x000fe400078e00ff */
[----:B------:R-:W-:Y:S02]  /*08c0*/  @!P1 FFMA R3, R3, 1.84467440737095516160e+19, RZ ;  /* 0x5f80000003039823 */ /* 0x000fe400000000ff */
[----:B------:R-:W-:-:S07]  /*08d0*/  @!P1 VIADD R7, R7, 0x40 ;  /* 0x0000004007079836 */ /* 0x000fce0000000000 */
.L_x_7:
[----:B------:R-:W-:Y:S01]  /*08e0*/  LEA R8, R12, 0xc0800000, 0x17 ;  /* 0xc08000000c087811 */ /* 0x000fe200078eb8ff */
[----:B------:R-:W-:Y:S04]  /*08f0*/  BSSY.RECONVERGENT B2, `(.L_x_12) ;  /* 0x0000036000027945 */ /* 0x000fe80003800200 */
[----:B------:R-:W-:Y:S02]  /*0900*/  IMAD.IADD R8, R3, 0x1, -R8 ;  /* 0x0000000103087824 */ /* 0x000fe400078e0a08 */
[----:B------:R-:W-:Y:S02]  /*0910*/  VIADD R3, R10, 0xffffff81 ;  /* 0xffffff810a037836 */ /* 0x000fe40000000000 */
[----:B------:R0:W1:Y:S01]  /*0920*/  MUFU.RCP R9, R8 ;  /* 0x0000000800097308 */ /* 0x0000620000001000 */
[----:B------:R-:W-:Y:S01]  /*0930*/  FADD.FTZ R11, -R8, -RZ ;  /* 0x800000ff080b7221 */ /* 0x000fe20000010100 */
[C---:B------:R-:W-:Y:S01]  /*0940*/  IMAD R0, R3.reuse, -0x800000, R0 ;  /* 0xff80000003007824 */ /* 0x040fe200078e0200 */
[----:B0-----:R-:W-:-:S05]  /*0950*/  IADD3 R8, PT, PT, R3, 0x7f, -R12 ;  /* 0x0000007f03087810 */ /* 0x001fca0007ffe80c */
[----:B------:R-:W-:Y:S02]  /*0960*/  IMAD.IADD R8, R8, 0x1, R7 ;  /* 0x0000000108087824 */ /* 0x000fe400078e0207 */
[----:B-1----:R-:W-:-:S04]  /*0970*/  FFMA R10, R9, R11, 1 ;  /* 0x3f800000090a7423 */ /* 0x002fc8000000000b */
[----:B------:R-:W-:-:S04]  /*0980*/  FFMA R14, R9, R10, R9 ;  /* 0x0000000a090e7223 */ /* 0x000fc80000000009 */
[----:B------:R-:W-:-:S04]  /*0990*/  FFMA R9, R0, R14, RZ ;  /* 0x0000000e00097223 */ /* 0x000fc800000000ff */
[----:B------:R-:W-:-:S04]  /*09a0*/  FFMA R10, R11, R9, R0 ;  /* 0x000000090b0a7223 */ /* 0x000fc80000000000 */
[----:B------:R-:W-:-:S04]  /*09b0*/  FFMA R9, R14, R10, R9 ;  /* 0x0000000a0e097223 */ /* 0x000fc80000000009 */
[----:B------:R-:W-:-:S04]  /*09c0*/  FFMA R10, R11, R9, R0 ;  /* 0x000000090b0a7223 */ /* 0x000fc80000000000 */
[----:B------:R-:W-:-:S05]  /*09d0*/  FFMA R0, R14, R10, R9 ;  /* 0x0000000a0e007223 */ /* 0x000fca0000000009 */
[----:B------:R-:W-:-:S04]  /*09e0*/  SHF.R.U32.HI R3, RZ, 0x17, R0 ;  /* 0x00000017ff037819 */ /* 0x000fc80000011600 */
[----:B------:R-:W-:-:S04]  /*09f0*/  LOP3.LUT R3, R3, 0xff, RZ, 0xc0, !PT ;  /* 0x000000ff03037812 */ /* 0x000fc800078ec0ff */
[----:B------:R-:W-:-:S05]  /*0a00*/  IADD3 R11, PT, PT, R3, R8, RZ ;  /* 0x00000008030b7210 */ /* 0x000fca0007ffe0ff */
[----:B------:R-:W-:-:S05]  /*0a10*/  VIADD R3, R11, 0xffffffff ;  /* 0xffffffff0b037836 */ /* 0x000fca0000000000 */
[----:B------:R-:W-:-:S13]  /*0a20*/  ISETP.GE.U32.AND P0, PT, R3, 0xfe, PT ;  /* 0x000000fe0300780c */ /* 0x000fda0003f06070 */
[----:B------:R-:W-:Y:S05]  /*0a30*/  @!P0 BRA `(.L_x_13) ;  /* 0x0000000000808947 */ /* 0x000fea0003800000 */
[----:B------:R-:W-:-:S13]  /*0a40*/  ISETP.GT.AND P0, PT, R11, 0xfe, PT ;  /* 0x000000fe0b00780c */ /* 0x000fda0003f04270 */
[----:B------:R-:W-:Y:S05]  /*0a50*/  @P0 BRA `(.L_x_14) ;  /* 0x00000000006c0947 */ /* 0x000fea0003800000 */
[----:B------:R-:W-:-:S13]  /*0a60*/  ISETP.GE.AND P0, PT, R11, 0x1, PT ;  /* 0x000000010b00780c */ /* 0x000fda0003f06270 */
[----:B------:R-:W-:Y:S05]  /*0a70*/  @P0 BRA `(.L_x_15) ;  /* 0x0000000000740947 */ /* 0x000fea0003800000 */
[----:B------:R-:W-:Y:S02]  /*0a80*/  ISETP.GE.AND P0, PT, R11, -0x18, PT ;  /* 0xffffffe80b00780c */ /* 0x000fe40003f06270 */
[----:B------:R-:W-:-:S11]  /*0a90*/  LOP3.LUT R0, R0, 0x80000000, RZ, 0xc0, !PT ;  /* 0x8000000000007812 */ /* 0x000fd600078ec0ff */
[----:B------:R-:W-:Y:S05]  /*0aa0*/  @!P0 BRA `(.L_x_15) ;  /* 0x0000000000688947 */ /* 0x000fea0003800000 */
[CCC-:B------:R-:W-:Y:S01]  /*0ab0*/  FFMA.RZ R3, R14.reuse, R10.reuse, R9.reuse ;  /* 0x0000000a0e037223 */ /* 0x1c0fe2000000c009 */
[CCC-:B------:R-:W-:Y:S01]  /*0ac0*/  FFMA.RM R8, R14.reuse, R10.reuse, R9.reuse ;  /* 0x0000000a0e087223 */ /* 0x1c0fe20000004009 */
[C---:B------:R-:W-:Y:S02]  /*0ad0*/  ISETP.NE.AND P2, PT, R11.reuse, RZ, PT ;  /* 0x000000ff0b00720c */ /* 0x040fe40003f45270 */
[----:B------:R-:W-:Y:S02]  /*0ae0*/  ISETP.NE.AND P1, PT, R11, RZ, PT ;  /* 0x000000ff0b00720c */ /* 0x000fe40003f25270 */
[----:B------:R-:W-:Y:S01]  /*0af0*/  LOP3.LUT R7, R3, 0x7fffff, RZ, 0xc0, !PT ;  /* 0x007fffff03077812 */ /* 0x000fe200078ec0ff */
[----:B------:R-:W-:Y:S01]  /*0b00*/  FFMA.RP R3, R14, R10, R9 ;  /* 0x0000000a0e037223 */ /* 0x000fe20000008009 */
[----:B------:R-:W-:Y:S02]  /*0b10*/  VIADD R10, R11, 0x20 ;  /* 0x000000200b0a7836 */ /* 0x000fe40000000000 */
[----:B------:R-:W-:Y:S01]  /*0b20*/  LOP3.LUT R7, R7, 0x800000, RZ, 0xfc, !PT ;  /* 0x0080000007077812 */ /* 0x000fe200078efcff */
[----:B------:R-:W-:Y:S01]  /*0b30*/  IMAD.MOV R9, RZ, RZ, -R11 ;  /* 0x000000ffff097224 */ /* 0x000fe200078e0a0b */
[----:B------:R-:W-:-:S02]  /*0b40*/  FSETP.NEU.FTZ.AND P0, PT, R3, R8, PT ;  /* 0x000000080300720b */ /* 0x000fc40003f1d000 */
[----:B------:R-:W-:Y:S02]  /*0b50*/  SHF.L.U32 R10, R7, R10, RZ ;  /* 0x0000000a070a7219 */ /* 0x000fe400000006ff */
[----:B------:R-:W-:Y:S02]  /*0b60*/  SEL R8, R9, RZ, P2 ;  /* 0x000000ff09087207 */ /* 0x000fe40001000000 */
[----:B------:R-:W-:Y:S02]  /*0b70*/  ISETP.NE.AND P1, PT, R10, RZ, P1 ;  /* 0x000000ff0a00720c */ /* 0x000fe40000f25270 */
[----:B------:R-:W-:Y:S02]  /*0b80*/  SHF.R.U32.HI R8, RZ, R8, R7 ;  /* 0x00000008ff087219 */ /* 0x000fe40000011607 */
[----:B------:R-:W-:Y:S02]  /*0b90*/  PLOP3.LUT P0, PT, P0, P1, PT, 0xf8, 0x8f ;  /* 0x00000000008f781c */ /* 0x000fe40000703f70 */
[----:B------:R-:W-:-:S02]  /*0ba0*/  SHF.R.U32.HI R10, RZ, 0x1, R8 ;  /* 0x00000001ff0a7819 */ /* 0x000fc40000011608 */
[----:B------:R-:W-:-:S04]  /*0bb0*/  SEL R3, RZ, 0x1, !P0 ;  /* 0x00000001ff037807 */ /* 0x000fc80004000000 */
[----:B------:R-:W-:-:S04]  /*0bc0*/  LOP3.LUT R3, R3, 0x1, R10, 0xf8, !PT ;  /* 0x0000000103037812 */ /* 0x000fc800078ef80a */
[----:B------:R-:W-:-:S05]  /*0bd0*/  LOP3.LUT R3, R3, R8, RZ, 0xc0, !PT ;  /* 0x0000000803037212 */ /* 0x000fca00078ec0ff */
[----:B------:R-:W-:-:S05]  /*0be0*/  IMAD.IADD R3, R10, 0x1, R3 ;  /* 0x000000010a037824 */ /* 0x000fca00078e0203 */
[----:B------:R-:W-:Y:S01]  /*0bf0*/  LOP3.LUT R0, R3, R0, RZ, 0xfc, !PT ;  /* 0x0000000003007212 */ /* 0x000fe200078efcff */
[----:B------:R-:W-:Y:S06]  /*0c00*/  BRA `(.L_x_15) ;  /* 0x0000000000107947 */ /* 0x000fec0003800000 */
.L_x_14:
[----:B------:R-:W-:-:S04]  /*0c10*/  LOP3.LUT R0, R0, 0x80000000, RZ, 0xc0, !PT ;  /* 0x8000000000007812 */ /* 0x000fc800078ec0ff */
[----:B------:R-:W-:Y:S01]  /*0c20*/  LOP3.LUT R0, R0, 0x7f800000, RZ, 0xfc, !PT ;  /* 0x7f80000000007812 */ /* 0x000fe200078efcff */
[----:B------:R-:W-:Y:S06]  /*0c30*/  BRA `(.L_x_15) ;  /* 0x0000000000047947 */ /* 0x000fec0003800000 */
.L_x_13:
[----:B------:R-:W-:-:S07]  /*0c40*/  IMAD R0, R8, 0x800000, R0 ;  /* 0x0080000008007824 */ /* 0x000fce00078e0200 */
.L_x_15:
[----:B------:R-:W-:Y:S05]  /*0c50*/  BSYNC.RECONVERGENT B2 ;  /* 0x0000000000027941 */ /* 0x000fea0003800200 */
.L_x_12:
[----:B------:R-:W-:Y:S05]  /*0c60*/  BRA `(.L_x_16) ;  /* 0x0000000000207947 */ /* 0x000fea0003800000 */
.L_x_11:
[----:B------:R-:W-:-:S04]  /*0c70*/  LOP3.LUT R0, R3, 0x80000000, R0, 0x48, !PT ;  /* 0x8000000003007812 */ /* 0x000fc800078e4800 */
[----:B------:R-:W-:Y:S01]  /*0c80*/  LOP3.LUT R0, R0, 0x7f800000, RZ, 0xfc, !PT ;  /* 0x7f80000000007812 */ /* 0x000fe200078efcff */
[----:B------:R-:W-:Y:S06]  /*0c90*/  BRA `(.L_x_16) ;  /* 0x0000000000147947 */ /* 0x000fec0003800000 */
.L_x_10:
[----:B------:R-:W-:Y:S01]  /*0ca0*/  LOP3.LUT R0, R3, 0x80000000, R0, 0x48, !PT ;  /* 0x8000000003007812 */ /* 0x000fe200078e4800 */
[----:B------:R-:W-:Y:S06]  /*0cb0*/  BRA `(.L_x_16) ;  /* 0x00000000000c7947 */ /* 0x000fec0003800000 */
.L_x_9:
[----:B------:R-:W0:Y:S01]  /*0cc0*/  MUFU.RSQ R0, -QNAN ;  /* 0xffc0000000007908 */ /* 0x000e220000001400 */
[----:B------:R-:W-:Y:S05]  /*0cd0*/  BRA `(.L_x_16) ;  /* 0x0000000000047947 */ /* 0x000fea0003800000 */
.L_x_8:
[----:B------:R-:W-:-:S07]  /*0ce0*/  FADD.FTZ R0, R0, R3 ;  /* 0x0000000300007221 */ /* 0x000fce0000010000 */
.L_x_16:
[----:B------:R-:W-:Y:S05]  /*0cf0*/  BSYNC.RECONVERGENT B1 ;  /* 0x0000000000017941 */ /* 0x000fea0003800200 */
.L_x_6:
[----:B------:R-:W-:-:S04]  /*0d00*/  IMAD.MOV.U32 R7, RZ, RZ, 0x0 ;  /* 0x00000000ff077424 */ /* 0x000fc800078e00ff */
[----:B0-----:R-:W-:Y:S05]  /*0d10*/  RET.REL.NODEC R6 `(_Z6mandelPciii) ;  /* 0xfffffff006b87950 */ /* 0x001fea0003c3ffff */
.L_x_17:
[----:B------:R-:W-:-:S00]  /*0d20*/  BRA `(.L_x_17) ;  /* 0xfffffffc00fc7947 */ /* 0x000fc0000383ffff */
[----:B------:R-:W-:-:S00]  /*0d30*/  NOP ;  /* 0x0000000000007918 */ /* 0x000fc00000000000 */
        /* <DEDUP_REMOVED lines=12> */
.L_x_18:


//--------------------- .nv.shared.reserved.0     --------------------------
	.section	.nv.shared.reserved.0,"aw",@nobits
	.weak		__nv_reservedSMEM_offset_0_alias
	.size		__nv_reservedSMEM_offset_0_alias, 0, 64
	.other		__nv_reservedSMEM_offset_0_alias,@"STO_CUDA_RESERVED_SHARED STV_DEFAULT"
__nv_reservedSMEM_offset_0_alias:
	.zero		0
	.zero		64


//--------------------- .nv.constant0._Z6mandelPciii --------------------------
	.section	.nv.constant0._Z6mandelPciii,"a",@progbits
	.sectionflags	@""
	.align	4
.nv.constant0._Z6mandelPciii:
	.zero		916


//--------------------- SYMBOLS --------------------------

	.type		.nv.reservedSmem.offset0,@object
	.size		.nv.reservedSmem.offset0,0x4
